//
// Generated by NVIDIA NVVM Compiler
//
// Compiler Build ID: CL-36424714
// Cuda compilation tools, release 13.0, V13.0.88
// Based on NVVM 20.0.0
//

.version 9.0
.target sm_100
.address_size 64

	// .globl	_Z11kogge_stonePfS_
// _ZZ11kogge_stonePfS_E8array_ds has been demoted

.visible .entry _Z11kogge_stonePfS_(
	.param .u64 .ptr .align 1 _Z11kogge_stonePfS__param_0,
	.param .u64 .ptr .align 1 _Z11kogge_stonePfS__param_1
)
{
	.reg .pred 	%p<10>;
	.reg .b32 	%r<12>;
	.reg .b32 	%f<68>;
	.reg .b64 	%rd<23>;
	// demoted variable
	.shared .align 4 .b8 _ZZ11kogge_stonePfS_E8array_ds[400];
	ld.param.u64 	%rd3, [_Z11kogge_stonePfS__param_0];
	ld.param.u64 	%rd2, [_Z11kogge_stonePfS__param_1];
	cvta.to.global.u64 	%rd1, %rd3;
	mov.u32 	%r1, %tid.x;
	setp.gt.u32 	%p1, %r1, 99;
	shl.b32 	%r10, %r1, 2;
	mov.u32 	%r11, _ZZ11kogge_stonePfS_E8array_ds;
	add.s32 	%r2, %r11, %r10;
	@%p1 bra 	$L__BB0_2;
	mul.wide.u32 	%rd4, %r1, 4;
	add.s64 	%rd5, %rd1, %rd4;
	ld.global.f32 	%f13, [%rd5];
	st.shared.f32 	[%r2], %f13;
$L__BB0_2:
	bar.sync 	0;
	add.s32 	%r3, %r1, -1;
	setp.gt.u32 	%p2, %r3, 98;
	mov.f32 	%f63, 0f00000000;
	@%p2 bra 	$L__BB0_4;
	ld.shared.f32 	%f15, [%r2+-4];
	ld.shared.f32 	%f16, [%r2];
	add.f32 	%f17, %f15, %f16;
	sub.f32 	%f18, %f17, %f16;
	sub.f32 	%f63, %f18, %f15;
	mul.wide.u32 	%rd6, %r3, 4;
	add.s64 	%rd7, %rd1, %rd6;
	ld.global.f32 	%f19, [%rd7];
	add.f32 	%f20, %f19, %f16;
	st.shared.f32 	[%r2], %f20;
$L__BB0_4:
	bar.sync 	0;
	add.s32 	%r4, %r1, -2;
	setp.gt.u32 	%p3, %r4, 97;
	@%p3 bra 	$L__BB0_6;
	ld.shared.f32 	%f21, [%r2+-8];
	sub.f32 	%f22, %f21, %f63;
	st.shared.f32 	[%r2+-8], %f22;
	ld.shared.f32 	%f23, [%r2];
	add.f32 	%f24, %f22, %f23;
	sub.f32 	%f25, %f24, %f23;
	sub.f32 	%f63, %f25, %f22;
	mul.wide.u32 	%rd8, %r4, 4;
	add.s64 	%rd9, %rd1, %rd8;
	ld.global.f32 	%f26, [%rd9];
	add.f32 	%f27, %f26, %f23;
	st.shared.f32 	[%r2], %f27;
$L__BB0_6:
	bar.sync 	0;
	add.s32 	%r5, %r1, -4;
	setp.gt.u32 	%p4, %r5, 95;
	@%p4 bra 	$L__BB0_8;
	ld.shared.f32 	%f28, [%r2+-16];
	sub.f32 	%f29, %f28, %f63;
	st.shared.f32 	[%r2+-16], %f29;
	ld.shared.f32 	%f30, [%r2];
	add.f32 	%f31, %f29, %f30;
	sub.f32 	%f32, %f31, %f30;
	sub.f32 	%f63, %f32, %f29;
	mul.wide.u32 	%rd10, %r5, 4;
	add.s64 	%rd11, %rd1, %rd10;
	ld.global.f32 	%f33, [%rd11];
	add.f32 	%f34, %f33, %f30;
	st.shared.f32 	[%r2], %f34;
$L__BB0_8:
	bar.sync 	0;
	add.s32 	%r6, %r1, -8;
	setp.gt.u32 	%p5, %r6, 91;
	@%p5 bra 	$L__BB0_10;
	ld.shared.f32 	%f35, [%r2+-32];
	sub.f32 	%f36, %f35, %f63;
	st.shared.f32 	[%r2+-32], %f36;
	ld.shared.f32 	%f37, [%r2];
	add.f32 	%f38, %f36, %f37;
	sub.f32 	%f39, %f38, %f37;
	sub.f32 	%f63, %f39, %f36;
	mul.wide.u32 	%rd12, %r6, 4;
	add.s64 	%rd13, %rd1, %rd12;
	ld.global.f32 	%f40, [%rd13];
	add.f32 	%f41, %f40, %f37;
	st.shared.f32 	[%r2], %f41;
$L__BB0_10:
	bar.sync 	0;
	add.s32 	%r7, %r1, -16;
	setp.gt.u32 	%p6, %r7, 83;
	@%p6 bra 	$L__BB0_12;
	ld.shared.f32 	%f42, [%r2+-64];
	sub.f32 	%f43, %f42, %f63;
	st.shared.f32 	[%r2+-64], %f43;
	ld.shared.f32 	%f44, [%r2];
	add.f32 	%f45, %f43, %f44;
	sub.f32 	%f46, %f45, %f44;
	sub.f32 	%f63, %f46, %f43;
	mul.wide.u32 	%rd14, %r7, 4;
	add.s64 	%rd15, %rd1, %rd14;
	ld.global.f32 	%f47, [%rd15];
	add.f32 	%f48, %f47, %f44;
	st.shared.f32 	[%r2], %f48;
$L__BB0_12:
	bar.sync 	0;
	add.s32 	%r8, %r1, -32;
	setp.gt.u32 	%p7, %r8, 67;
	@%p7 bra 	$L__BB0_14;
	ld.shared.f32 	%f49, [%r2+-128];
	sub.f32 	%f50, %f49, %f63;
	st.shared.f32 	[%r2+-128], %f50;
	ld.shared.f32 	%f51, [%r2];
	add.f32 	%f52, %f50, %f51;
	sub.f32 	%f53, %f52, %f51;
	sub.f32 	%f63, %f53, %f50;
	mul.wide.u32 	%rd16, %r8, 4;
	add.s64 	%rd17, %rd1, %rd16;
	ld.global.f32 	%f54, [%rd17];
	add.f32 	%f55, %f54, %f51;
	st.shared.f32 	[%r2], %f55;
$L__BB0_14:
	bar.sync 	0;
	add.s32 	%r9, %r1, -64;
	setp.gt.u32 	%p8, %r9, 35;
	@%p8 bra 	$L__BB0_16;
	ld.shared.f32 	%f56, [%r2+-256];
	sub.f32 	%f57, %f56, %f63;
	st.shared.f32 	[%r2+-256], %f57;
	mul.wide.u32 	%rd18, %r9, 4;
	add.s64 	%rd19, %rd1, %rd18;
	ld.global.f32 	%f58, [%rd19];
	ld.shared.f32 	%f59, [%r2];
	add.f32 	%f60, %f58, %f59;
	st.shared.f32 	[%r2], %f60;
$L__BB0_16:
	setp.gt.u32 	%p9, %r1, 99;
	@%p9 bra 	$L__BB0_18;
	ld.shared.f32 	%f61, [%r2];
	cvta.to.global.u64 	%rd20, %rd2;
	mul.wide.u32 	%rd21, %r1, 4;
	add.s64 	%rd22, %rd20, %rd21;
	st.global.f32 	[%rd22], %f61;
$L__BB0_18:
	ret;

}


// ===== COMPILED SASS (sm_100) =====

	.target	sm_100

	.elftype	@"ET_EXEC"


//--------------------- .note.nv.tkinfo           --------------------------
	.section	.note.nv.tkinfo,"",@"SHT_NOTE"
	.sectionflags	@"SHF_NOTE_NV_TKINFO"
	.tkinfo
        /*0018*/ 	.word	0x00000002
        /*0030*/ 	.string	""
        /*0030*/ 	.string	"ptxas"
        /*0030*/ 	.string	"Cuda compilation tools, release 13.0, V13.0.88"
        /*0030*/ 	.string	"Build cuda_13.0.r13.0/compiler.36424714_0"
        /*0030*/ 	.string	"-arch sm_100 -m 64 "



//--------------------- .note.nv.cuinfo           --------------------------
	.section	.note.nv.cuinfo,"",@"SHT_NOTE"
	.sectionflags	@"SHF_NOTE_NV_CUINFO"
        /*0018*/ 	.short	0x0002
        /*001a*/ 	.short	0x0064
        /*001c*/ 	.short	0x0082
	.zero		2


//--------------------- .nv.info                  --------------------------
	.section	.nv.info,"",@"SHT_CUDA_INFO"
	.align	4


	//----- nvinfo : EIATTR_REGCOUNT
	.align		4
        /*0000*/ 	.byte	0x04, 0x2f
        /*0002*/ 	.short	(.L_1 - .L_0)
	.align		4
.L_0:
        /*0004*/ 	.word	index@(_Z11kogge_stonePfS_)
        /*0008*/ 	.word	0x00000012


	//----- nvinfo : EIATTR_FRAME_SIZE
	.align		4
.L_1:
        /*000c*/ 	.byte	0x04, 0x11
        /*000e*/ 	.short	(.L_3 - .L_2)
	.align		4
.L_2:
        /*0010*/ 	.word	index@(_Z11kogge_stonePfS_)
        /*0014*/ 	.word	0x00000000


	//----- nvinfo : EIATTR_MIN_STACK_SIZE
	.align		4
.L_3:
        /*0018*/ 	.byte	0x04, 0x12
        /*001a*/ 	.short	(.L_5 - .L_4)
	.align		4
.L_4:
        /*001c*/ 	.word	index@(_Z11kogge_stonePfS_)
        /*0020*/ 	.word	0x00000000
.L_5:


//--------------------- .nv.compat                --------------------------
	.section	.nv.compat,"",@"SHT_CUDA_COMPAT_INFO"
	.align	4
        /*0000*/ 	.byte	0x02, 0x09, 0x00, 0x00, 0x02, 0x02, 0x01, 0x00, 0x02, 0x05, 0x05, 0x00, 0x03, 0x07, 0x01, 0x01
        /*0010*/ 	.byte	0x02, 0x03, 0x00, 0x00, 0x02, 0x06, 0x01, 0x00, 0x04, 0x0b, 0x08, 0x00, 0x09, 0x00, 0x00, 0x00
        /*0020*/ 	.byte	0x00, 0x00, 0x00, 0x00


//--------------------- .nv.info._Z11kogge_stonePfS_ --------------------------
	.section	.nv.info._Z11kogge_stonePfS_,"",@"SHT_CUDA_INFO"
	.sectionflags	@""
	.align	4


	//----- nvinfo : EIATTR_CUDA_API_VERSION
	.align		4
        /*0000*/ 	.byte	0x04, 0x37
        /*0002*/ 	.short	(.L_7 - .L_6)
.L_6:
        /*0004*/ 	.word	0x00000082


	//----- nvinfo : EIATTR_KPARAM_INFO
	.align		4
.L_7:
        /*0008*/ 	.byte	0x04, 0x17
        /*000a*/ 	.short	(.L_9 - .L_8)
.L_8:
        /*000c*/ 	.word	0x00000000
        /*0010*/ 	.short	0x0001
        /*0012*/ 	.short	0x0008
        /*0014*/ 	.byte	0x00, 0xf5, 0x21, 0x00


	//----- nvinfo : EIATTR_KPARAM_INFO
	.align		4
.L_9:
        /*0018*/ 	.byte	0x04, 0x17
        /*001a*/ 	.short	(.L_11 - .L_10)
.L_10:
        /*001c*/ 	.word	0x00000000
        /*0020*/ 	.short	0x0000
        /*0022*/ 	.short	0x0000
        /*0024*/ 	.byte	0x00, 0xf5, 0x21, 0x00


	//----- nvinfo : EIATTR_SPARSE_MMA_MASK
	.align		4
.L_11:
        /*0028*/ 	.byte	0x03, 0x50
        /*002a*/ 	.short	0x0000


	//----- nvinfo : EIATTR_MAXREG_COUNT
	.align		4
        /*002c*/ 	.byte	0x03, 0x1b
        /*002e*/ 	.short	0x00ff


	//----- nvinfo : EIATTR_NUM_BARRIERS
	.align		4
        /*0030*/ 	.byte	0x02, 0x4c
        /*0032*/ 	.byte	0x01
	.zero		1


	//----- nvinfo : EIATTR_MERCURY_ISA_VERSION
	.align		4
        /*0034*/ 	.byte	0x03, 0x5f
        /*0036*/ 	.short	0x0101


	//----- nvinfo : EIATTR_VRC_CTA_INIT_COUNT
	.align		4
        /*0038*/ 	.byte	0x02, 0x4a
	.zero		1
	.zero		1


	//----- nvinfo : EIATTR_EXIT_INSTR_OFFSETS
	.align		4
        /*003c*/ 	.byte	0x04, 0x1c
        /*003e*/ 	.short	(.L_13 - .L_12)


	//   ....[0]....
.L_12:
        /*0040*/ 	.word	0x00000710


	//   ....[1]....
        /*0044*/ 	.word	0x00000760


	//----- nvinfo : EIATTR_CBANK_PARAM_SIZE
	.align		4
.L_13:
        /*0048*/ 	.byte	0x03, 0x19
        /*004a*/ 	.short	0x0010


	//----- nvinfo : EIATTR_PARAM_CBANK
	.align		4
        /*004c*/ 	.byte	0x04, 0x0a
        /*004e*/ 	.short	(.L_15 - .L_14)
	.align		4
.L_14:
        /*0050*/ 	.word	index@(.nv.constant0._Z11kogge_stonePfS_)
        /*0054*/ 	.short	0x0380
        /*0056*/ 	.short	0x0010


	//----- nvinfo : EIATTR_SW_WAR
	.align		4
.L_15:
        /*0058*/ 	.byte	0x04, 0x36
        /*005a*/ 	.short	(.L_17 - .L_16)
.L_16:
        /*005c*/ 	.word	0x00000008
.L_17:


//--------------------- .nv.callgraph             --------------------------
	.section	.nv.callgraph,"",@"SHT_CUDA_CALLGRAPH"
	.align	4
	.sectionentsize	8
	.align		4
        /*0000*/ 	.word	0x00000000
	.align		4
        /*0004*/ 	.word	0xffffffff
	.align		4
        /*0008*/ 	.word	0x00000000
	.align		4
        /*000c*/ 	.word	0xfffffffe
	.align		4
        /*0010*/ 	.word	0x00000000
	.align		4
        /*0014*/ 	.word	0xfffffffd
	.align		4
        /*0018*/ 	.word	0x00000000
	.align		4
        /*001c*/ 	.word	0xfffffffc


//--------------------- .text._Z11kogge_stonePfS_ --------------------------
	.section	.text._Z11kogge_stonePfS_,"ax",@progbits
	.align	128
        .global         _Z11kogge_stonePfS_
        .type           _Z11kogge_stonePfS_,@function
        .size           _Z11kogge_stonePfS_,(.L_x_1 - _Z11kogge_stonePfS_)
        .other          _Z11kogge_stonePfS_,@"STO_CUDA_ENTRY STV_DEFAULT"
_Z11kogge_stonePfS_:
.text._Z11kogge_stonePfS_:
[----:B------:R-:W-:Y:S01]  /*0000*/  LDC R1, c[0x0][0x37c] ;  /* 0x0000df00ff017b82 */ /* 0x000fe20000000800 */
[----:B------:R-:W0:Y:S01]  /*0010*/  S2R R0, SR_TID.X ;  /* 0x0000000000007919 */ /* 0x000e220000002100 */
[----:B------:R-:W1:Y:S01]  /*0020*/  LDCU.64 UR6, c[0x0][0x358] ;  /* 0x00006b00ff0677ac */ /* 0x000e620008000a00 */
[----:B0-----:R-:W-:-:S13]  /*0030*/  ISETP.GT.U32.AND P0, PT, R0, 0x63, PT ;  /* 0x000000630000780c */ /* 0x001fda0003f04070 */
[----:B------:R-:W0:Y:S02]  /*0040*/  @!P0 LDC.64 R4, c[0x0][0x380] ;  /* 0x0000e000ff048b82 */ /* 0x000e240000000a00 */
[----:B0-----:R-:W-:-:S05]  /*0050*/  @!P0 IMAD.WIDE.U32 R4, R0, 0x4, R4 ;  /* 0x0000000400048825 */ /* 0x001fca00078e0004 */
[----:B-1----:R-:W2:Y:S01]  /*0060*/  @!P0 LDG.E R3, desc[UR6][R4.64] ;  /* 0x0000000604038981 */ /* 0x002ea2000c1e1900 */
[----:B------:R-:W0:Y:S01]  /*0070*/  S2UR UR5, SR_CgaCtaId ;  /* 0x00000000000579c3 */ /* 0x000e220000008800 */
[----:B------:R-:W-:Y:S01]  /*0080*/  IADD3 R9, PT, PT, R0, -0x1, RZ ;  /* 0xffffffff00097810 */ /* 0x000fe20007ffe0ff */
[----:B------:R-:W-:-:S03]  /*0090*/  UMOV UR4, 0x400 ;  /* 0x0000040000047882 */ /* 0x000fc60000000000 */
[----:B------:R-:W-:-:S13]  /*00a0*/  ISETP.GT.U32.AND P2, PT, R9, 0x62, PT ;  /* 0x000000620900780c */ /* 0x000fda0003f44070 */
[----:B------:R-:W1:Y:S01]  /*00b0*/  @!P2 LDC.64 R6, c[0x0][0x380] ;  /* 0x0000e000ff06ab82 */ /* 0x000e620000000a00 */
[----:B0-----:R-:W-:-:S06]  /*00c0*/  ULEA UR4, UR5, UR4, 0x18 ;  /* 0x0000000405047291 */ /* 0x001fcc000f8ec0ff */
[----:B------:R-:W-:Y:S01]  /*00d0*/  LEA R2, R0, UR4, 0x2 ;  /* 0x0000000400027c11 */ /* 0x000fe2000f8e10ff */
[----:B-1----:R-:W-:-:S04]  /*00e0*/  @!P2 IMAD.WIDE.U32 R6, R9, 0x4, R6 ;  /* 0x000000040906a825 */ /* 0x002fc800078e0006 */
[----:B--2---:R-:W-:Y:S01]  /*00f0*/  @!P0 STS [R2], R3 ;  /* 0x0000000302008388 */ /* 0x004fe20000000800 */
[----:B------:R-:W-:Y:S06]  /*0100*/  BAR.SYNC.DEFER_BLOCKING 0x0 ;  /* 0x0000000000007b1d */ /* 0x000fec0000010000 */
[----:B------:R-:W2:Y:S01]  /*0110*/  @!P2 LDG.E R6, desc[UR6][R6.64] ;  /* 0x000000060606a981 */ /* 0x000ea2000c1e1900 */
[----:B------:R-:W-:-:S03]  /*0120*/  IADD3 R13, PT, PT, R0, -0x2, RZ ;  /* 0xfffffffe000d7810 */ /* 0x000fc60007ffe0ff */
[----:B------:R-:W2:Y:S01]  /*0130*/  @!P2 LDS R9, [R2] ;  /* 0x000000000209a984 */ /* 0x000ea20000000800 */
[----:B------:R-:W-:-:S03]  /*0140*/  ISETP.GT.U32.AND P3, PT, R13, 0x61, PT ;  /* 0x000000610d00780c */ /* 0x000fc60003f64070 */
[----:B------:R-:W0:Y:S10]  /*0150*/  @!P2 LDS R8, [R2+-0x4] ;  /* 0xfffffc000208a984 */ /* 0x000e340000000800 */
[----:B------:R-:W1:Y:S02]  /*0160*/  @!P3 LDC.64 R4, c[0x0][0x380] ;  /* 0x0000e000ff04bb82 */ /* 0x000e640000000a00 */
[----:B-1----:R-:W-:-:S04]  /*0170*/  @!P3 IMAD.WIDE.U32 R4, R13, 0x4, R4 ;  /* 0x000000040d04b825 */ /* 0x002fc800078e0004 */
[----:B--2---:R-:W-:-:S05]  /*0180*/  @!P2 FADD R11, R9, R6 ;  /* 0x00000006090ba221 */ /* 0x004fca0000000000 */
[----:B------:R-:W-:Y:S01]  /*0190*/  @!P2 STS [R2], R11 ;  /* 0x0000000b0200a388 */ /* 0x000fe20000000800 */
[----:B------:R-:W-:Y:S06]  /*01a0*/  BAR.SYNC.DEFER_BLOCKING 0x0 ;  /* 0x0000000000007b1d */ /* 0x000fec0000010000 */
[----:B------:R-:W2:Y:S01]  /*01b0*/  @!P3 LDG.E R5, desc[UR6][R4.64] ;  /* 0x000000060405b981 */ /* 0x000ea2000c1e1900 */
[----:B------:R-:W-:Y:S01]  /*01c0*/  IADD3 R15, PT, PT, R0, -0x4, RZ ;  /* 0xfffffffc000f7810 */ /* 0x000fe20007ffe0ff */
[----:B0-----:R-:W-:Y:S01]  /*01d0*/  @!P2 FADD R10, R8, R9 ;  /* 0x00000009080aa221 */ /* 0x001fe20000000000 */
[----:B------:R-:W-:Y:S01]  /*01e0*/  HFMA2 R3, -RZ, RZ, 0, 0 ;  /* 0x00000000ff037431 */ /* 0x000fe200000001ff */
[----:B------:R-:W-:Y:S01]  /*01f0*/  @!P3 LDS R14, [R2] ;  /* 0x00000000020eb984 */ /* 0x000fe20000000800 */
[----:B------:R-:W-:Y:S01]  /*0200*/  ISETP.GT.U32.AND P1, PT, R15, 0x5f, PT ;  /* 0x0000005f0f00780c */ /* 0x000fe20003f24070 */
[----:B------:R-:W-:-:S02]  /*0210*/  @!P2 FADD R9, -R9, R10 ;  /* 0x0000000a0909a221 */ /* 0x000fc40000000100 */
[----:B------:R-:W0:Y:S02]  /*0220*/  @!P3 LDS R12, [R2+-0x8] ;  /* 0xfffff800020cb984 */ /* 0x000e240000000800 */
[----:B------:R-:W-:-:S08]  /*0230*/  @!P2 FADD R3, -R8, R9 ;  /* 0x000000090803a221 */ /* 0x000fd00000000100 */
[----:B------:R-:W1:Y:S01]  /*0240*/  @!P1 LDC.64 R6, c[0x0][0x380] ;  /* 0x0000e000ff069b82 */ /* 0x000e620000000a00 */
[----:B0-----:R-:W-:-:S05]  /*0250*/  @!P3 FADD R9, -R3, R12 ;  /* 0x0000000c0309b221 */ /* 0x001fca0000000100 */
[----:B------:R-:W-:Y:S01]  /*0260*/  @!P3 STS [R2+-0x8], R9 ;  /* 0xfffff8090200b388 */ /* 0x000fe20000000800 */
[----:B--2---:R-:W-:Y:S01]  /*0270*/  @!P3 FADD R13, R14, R5 ;  /* 0x000000050e0db221 */ /* 0x004fe20000000000 */
[----:B-1----:R-:W-:-:S04]  /*0280*/  @!P1 IMAD.WIDE.U32 R4, R15, 0x4, R6 ;  /* 0x000000040f049825 */ /* 0x002fc800078e0006 */
[----:B------:R-:W-:Y:S01]  /*0290*/  @!P3 STS [R2], R13 ;  /* 0x0000000d0200b388 */ /* 0x000fe20000000800 */
[----:B------:R-:W-:Y:S06]  /*02a0*/  BAR.SYNC.DEFER_BLOCKING 0x0 ;  /* 0x0000000000007b1d */ /* 0x000fec0000010000 */
[----:B------:R-:W2:Y:S01]  /*02b0*/  @!P1 LDG.E R5, desc[UR6][R4.64] ;  /* 0x0000000604059981 */ /* 0x000ea2000c1e1900 */
[----:B------:R-:W-:Y:S01]  /*02c0*/  IADD3 R15, PT, PT, R0, -0x8, RZ ;  /* 0xfffffff8000f7810 */ /* 0x000fe20007ffe0ff */
[----:B------:R-:W-:Y:S02]  /*02d0*/  @!P3 FADD R11, R9, R14 ;  /* 0x0000000e090bb221 */ /* 0x000fe40000000000 */
        /* <DEDUP_REMOVED lines=58> */
[----:B------:R-:W-:-:S03]  /*0680*/  @!P1 FADD R7, R9, R12 ;  /* 0x0000000c09079221 */ /* 0x000fc60000000000 */
[----:B------:R-:W0:Y:S01]  /*0690*/  @!P2 LDS R6, [R2+-0x100] ;  /* 0xffff00000206a984 */ /* 0x000e220000000800 */
[----:B------:R-:W-:-:S03]  /*06a0*/  @!P1 FADD R12, -R12, R7 ;  /* 0x000000070c0c9221 */ /* 0x000fc60000000100 */
[----:B------:R-:W2:Y:S01]  /*06b0*/  @!P2 LDS R13, [R2] ;  /* 0x00000000020da984 */ /* 0x000ea20000000800 */
[----:B------:R-:W-:-:S04]  /*06c0*/  @!P1 FADD R3, -R9, R12 ;  /* 0x0000000c09039221 */ /* 0x000fc80000000100 */
[----:B0-----:R-:W-:-:S05]  /*06d0*/  @!P2 FADD R3, R6, -R3 ;  /* 0x800000030603a221 */ /* 0x001fca0000000000 */
[----:B------:R0:W-:Y:S01]  /*06e0*/  @!P2 STS [R2+-0x100], R3 ;  /* 0xffff00030200a388 */ /* 0x0001e20000000800 */
[----:B--2---:R-:W-:-:S05]  /*06f0*/  @!P2 FADD R13, R4, R13 ;  /* 0x0000000d040da221 */ /* 0x004fca0000000000 */
[----:B------:R0:W-:Y:S01]  /*0700*/  @!P2 STS [R2], R13 ;  /* 0x0000000d0200a388 */ /* 0x0001e20000000800 */
[----:B------:R-:W-:Y:S05]  /*0710*/  @P0 EXIT ;  /* 0x000000000000094d */ /* 0x000fea0003800000 */
[----:B0-----:R-:W0:Y:S01]  /*0720*/  LDS R3, [R2] ;  /* 0x0000000002037984 */ /* 0x001e220000000800 */
[----:B------:R-:W1:Y:S02]  /*0730*/  LDC.64 R4, c[0x0][0x388] ;  /* 0x0000e200ff047b82 */ /* 0x000e640000000a00 */
[----:B-1----:R-:W-:-:S05]  /*0740*/  IMAD.WIDE.U32 R4, R0, 0x4, R4 ;  /* 0x0000000400047825 */ /* 0x002fca00078e0004 */
[----:B0-----:R-:W-:Y:S01]  /*0750*/  STG.E desc[UR6][R4.64], R3 ;  /* 0x0000000304007986 */ /* 0x001fe2000c101906 */
[----:B------:R-:W-:Y:S05]  /*0760*/  EXIT ;  /* 0x000000000000794d */ /* 0x000fea0003800000 */
.L_x_0:
[----:B------:R-:W-:-:S00]  /*0770*/  BRA `(.L_x_0) ;  /* 0xfffffffc00fc7947 */ /* 0x000fc0000383ffff */
[----:B------:R-:W-:-:S00]  /*0780*/  NOP ;  /* 0x0000000000007918 */ /* 0x000fc00000000000 */
[----:B------:R-:W-:-:S00]  /*0790*/  NOP ;  /* 0x0000000000007918 */ /* 0x000fc00000000000 */
[----:B------:R-:W-:-:S00]  /*07a0*/  NOP ;  /* 0x0000000000007918 */ /* 0x000fc00000000000 */
[----:B------:R-:W-:-:S00]  /*07b0*/  NOP ;  /* 0x0000000000007918 */ /* 0x000fc00000000000 */
[----:B------:R-:W-:-:S00]  /*07c0*/  NOP ;  /* 0x0000000000007918 */ /* 0x000fc00000000000 */
[----:B------:R-:W-:-:S00]  /*07d0*/  NOP ;  /* 0x0000000000007918 */ /* 0x000fc00000000000 */
[----:B------:R-:W-:-:S00]  /*07e0*/  NOP ;  /* 0x0000000000007918 */ /* 0x000fc00000000000 */
[----:B------:R-:W-:-:S00]  /*07f0*/  NOP ;  /* 0x0000000000007918 */ /* 0x000fc00000000000 */
.L_x_1:


//--------------------- .nv.shared._Z11kogge_stonePfS_ --------------------------
	.section	.nv.shared._Z11kogge_stonePfS_,"aw",@nobits
	.sectionflags	@""
	.align	4
.nv.shared._Z11kogge_stonePfS_:
	.zero		1424


//--------------------- .nv.shared.reserved.0     --------------------------
	.section	.nv.shared.reserved.0,"aw",@nobits
	.weak		__nv_reservedSMEM_offset_0_alias
	.size		__nv_reservedSMEM_offset_0_alias, 0, 64
	.other		__nv_reservedSMEM_offset_0_alias,@"STO_CUDA_RESERVED_SHARED STV_DEFAULT"
__nv_reservedSMEM_offset_0_alias:
	.zero		0
	.zero		64


//--------------------- .nv.constant0._Z11kogge_stonePfS_ --------------------------
	.section	.nv.constant0._Z11kogge_stonePfS_,"a",@progbits
	.sectionflags	@""
	.align	4
.nv.constant0._Z11kogge_stonePfS_:
	.zero		912


//--------------------- SYMBOLS --------------------------

	.type		.nv.reservedSmem.offset0,@object
	.size		.nv.reservedSmem.offset0,0x4
	.type		.nv.reservedSmem.cap,@object
	.size		.nv.reservedSmem.cap,0x4
